//
// Generated by NVIDIA NVVM Compiler
//
// Compiler Build ID: CL-36424714
// Cuda compilation tools, release 13.0, V13.0.88
// Based on NVVM 20.0.0
//

.version 9.0
.target sm_100
.address_size 64

	// .globl	_Z12simpleKernelPfS_i

.visible .entry _Z12simpleKernelPfS_i(
	.param .u64 .ptr .align 1 _Z12simpleKernelPfS_i_param_0,
	.param .u64 .ptr .align 1 _Z12simpleKernelPfS_i_param_1,
	.param .u32 _Z12simpleKernelPfS_i_param_2
)
{
	.reg .pred 	%p<2>;
	.reg .b32 	%r<6>;
	.reg .b32 	%f<3>;
	.reg .b64 	%rd<8>;

	ld.param.u64 	%rd1, [_Z12simpleKernelPfS_i_param_0];
	ld.param.u64 	%rd2, [_Z12simpleKernelPfS_i_param_1];
	ld.param.u32 	%r2, [_Z12simpleKernelPfS_i_param_2];
	mov.u32 	%r3, %tid.x;
	mov.u32 	%r4, %ctaid.x;
	mov.u32 	%r5, %ntid.x;
	mad.lo.s32 	%r1, %r4, %r5, %r3;
	setp.ge.s32 	%p1, %r1, %r2;
	@%p1 bra 	$L__BB0_2;
	cvta.to.global.u64 	%rd3, %rd2;
	cvta.to.global.u64 	%rd4, %rd1;
	mul.wide.s32 	%rd5, %r1, 4;
	add.s64 	%rd6, %rd3, %rd5;
	ld.global.f32 	%f1, [%rd6];
	add.f32 	%f2, %f1, %f1;
	add.s64 	%rd7, %rd4, %rd5;
	st.global.f32 	[%rd7], %f2;
$L__BB0_2:
	ret;

}


// ===== COMPILED SASS (sm_100) =====

	.target	sm_100

	.elftype	@"ET_EXEC"


//--------------------- .note.nv.tkinfo           --------------------------
	.section	.note.nv.tkinfo,"",@"SHT_NOTE"
	.sectionflags	@"SHF_NOTE_NV_TKINFO"
	.tkinfo
        /*0018*/ 	.word	0x00000002
        /*0030*/ 	.string	""
        /*0030*/ 	.string	"ptxas"
        /*0030*/ 	.string	"Cuda compilation tools, release 13.0, V13.0.88"
        /*0030*/ 	.string	"Build cuda_13.0.r13.0/compiler.36424714_0"
        /*0030*/ 	.string	"-arch sm_100 -m 64 "



//--------------------- .note.nv.cuinfo           --------------------------
	.section	.note.nv.cuinfo,"",@"SHT_NOTE"
	.sectionflags	@"SHF_NOTE_NV_CUINFO"
        /*0018*/ 	.short	0x0002
        /*001a*/ 	.short	0x0064
        /*001c*/ 	.short	0x0082
	.zero		2


//--------------------- .nv.info                  --------------------------
	.section	.nv.info,"",@"SHT_CUDA_INFO"
	.align	4


	//----- nvinfo : EIATTR_REGCOUNT
	.align		4
        /*0000*/ 	.byte	0x04, 0x2f
        /*0002*/ 	.short	(.L_1 - .L_0)
	.align		4
.L_0:
        /*0004*/ 	.word	index@(_Z12simpleKernelPfS_i)
        /*0008*/ 	.word	0x0000000a


	//----- nvinfo : EIATTR_FRAME_SIZE
	.align		4
.L_1:
        /*000c*/ 	.byte	0x04, 0x11
        /*000e*/ 	.short	(.L_3 - .L_2)
	.align		4
.L_2:
        /*0010*/ 	.word	index@(_Z12simpleKernelPfS_i)
        /*0014*/ 	.word	0x00000000


	//----- nvinfo : EIATTR_MIN_STACK_SIZE
	.align		4
.L_3:
        /*0018*/ 	.byte	0x04, 0x12
        /*001a*/ 	.short	(.L_5 - .L_4)
	.align		4
.L_4:
        /*001c*/ 	.word	index@(_Z12simpleKernelPfS_i)
        /*0020*/ 	.word	0x00000000
.L_5:


//--------------------- .nv.compat                --------------------------
	.section	.nv.compat,"",@"SHT_CUDA_COMPAT_INFO"
	.align	4
        /*0000*/ 	.byte	0x02, 0x09, 0x00, 0x00, 0x02, 0x02, 0x01, 0x00, 0x02, 0x05, 0x05, 0x00, 0x03, 0x07, 0x01, 0x01
        /*0010*/ 	.byte	0x02, 0x03, 0x00, 0x00, 0x02, 0x06, 0x01, 0x00, 0x04, 0x0b, 0x08, 0x00, 0x09, 0x00, 0x00, 0x00
        /*0020*/ 	.byte	0x00, 0x00, 0x00, 0x00


//--------------------- .nv.info._Z12simpleKernelPfS_i --------------------------
	.section	.nv.info._Z12simpleKernelPfS_i,"",@"SHT_CUDA_INFO"
	.sectionflags	@""
	.align	4


	//----- nvinfo : EIATTR_CUDA_API_VERSION
	.align		4
        /*0000*/ 	.byte	0x04, 0x37
        /*0002*/ 	.short	(.L_7 - .L_6)
.L_6:
        /*0004*/ 	.word	0x00000082


	//----- nvinfo : EIATTR_KPARAM_INFO
	.align		4
.L_7:
        /*0008*/ 	.byte	0x04, 0x17
        /*000a*/ 	.short	(.L_9 - .L_8)
.L_8:
        /*000c*/ 	.word	0x00000000
        /*0010*/ 	.short	0x0002
        /*0012*/ 	.short	0x0010
        /*0014*/ 	.byte	0x00, 0xf0, 0x11, 0x00


	//----- nvinfo : EIATTR_KPARAM_INFO
	.align		4
.L_9:
        /*0018*/ 	.byte	0x04, 0x17
        /*001a*/ 	.short	(.L_11 - .L_10)
.L_10:
        /*001c*/ 	.word	0x00000000
        /*0020*/ 	.short	0x0001
        /*0022*/ 	.short	0x0008
        /*0024*/ 	.byte	0x00, 0xf5, 0x21, 0x00


	//----- nvinfo : EIATTR_KPARAM_INFO
	.align		4
.L_11:
        /*0028*/ 	.byte	0x04, 0x17
        /*002a*/ 	.short	(.L_13 - .L_12)
.L_12:
        /*002c*/ 	.word	0x00000000
        /*0030*/ 	.short	0x0000
        /*0032*/ 	.short	0x0000
        /*0034*/ 	.byte	0x00, 0xf5, 0x21, 0x00


	//----- nvinfo : EIATTR_SPARSE_MMA_MASK
	.align		4
.L_13:
        /*0038*/ 	.byte	0x03, 0x50
        /*003a*/ 	.short	0x0000


	//----- nvinfo : EIATTR_MAXREG_COUNT
	.align		4
        /*003c*/ 	.byte	0x03, 0x1b
        /*003e*/ 	.short	0x00ff


	//----- nvinfo : EIATTR_MERCURY_ISA_VERSION
	.align		4
        /*0040*/ 	.byte	0x03, 0x5f
        /*0042*/ 	.short	0x0101


	//----- nvinfo : EIATTR_VRC_CTA_INIT_COUNT
	.align		4
        /*0044*/ 	.byte	0x02, 0x4a
	.zero		1
	.zero		1


	//----- nvinfo : EIATTR_EXIT_INSTR_OFFSETS
	.align		4
        /*0048*/ 	.byte	0x04, 0x1c
        /*004a*/ 	.short	(.L_15 - .L_14)


	//   ....[0]....
.L_14:
        /*004c*/ 	.word	0x00000070


	//   ....[1]....
        /*0050*/ 	.word	0x00000100


	//----- nvinfo : EIATTR_CBANK_PARAM_SIZE
	.align		4
.L_15:
        /*0054*/ 	.byte	0x03, 0x19
        /*0056*/ 	.short	0x0014


	//----- nvinfo : EIATTR_PARAM_CBANK
	.align		4
        /*0058*/ 	.byte	0x04, 0x0a
        /*005a*/ 	.short	(.L_17 - .L_16)
	.align		4
.L_16:
        /*005c*/ 	.word	index@(.nv.constant0._Z12simpleKernelPfS_i)
        /*0060*/ 	.short	0x0380
        /*0062*/ 	.short	0x0014


	//----- nvinfo : EIATTR_SW_WAR
	.align		4
.L_17:
        /*0064*/ 	.byte	0x04, 0x36
        /*0066*/ 	.short	(.L_19 - .L_18)
.L_18:
        /*0068*/ 	.word	0x00000008
.L_19:


//--------------------- .nv.callgraph             --------------------------
	.section	.nv.callgraph,"",@"SHT_CUDA_CALLGRAPH"
	.align	4
	.sectionentsize	8
	.align		4
        /*0000*/ 	.word	0x00000000
	.align		4
        /*0004*/ 	.word	0xffffffff
	.align		4
        /*0008*/ 	.word	0x00000000
	.align		4
        /*000c*/ 	.word	0xfffffffe
	.align		4
        /*0010*/ 	.word	0x00000000
	.align		4
        /*0014*/ 	.word	0xfffffffd
	.align		4
        /*0018*/ 	.word	0x00000000
	.align		4
        /*001c*/ 	.word	0xfffffffc


//--------------------- .text._Z12simpleKernelPfS_i --------------------------
	.section	.text._Z12simpleKernelPfS_i,"ax",@progbits
	.align	128
        .global         _Z12simpleKernelPfS_i
        .type           _Z12simpleKernelPfS_i,@function
        .size           _Z12simpleKernelPfS_i,(.L_x_1 - _Z12simpleKernelPfS_i)
        .other          _Z12simpleKernelPfS_i,@"STO_CUDA_ENTRY STV_DEFAULT"
_Z12simpleKernelPfS_i:
.text._Z12simpleKernelPfS_i:
[----:B------:R-:W-:Y:S01]  /*0000*/  LDC R1, c[0x0][0x37c] ;  /* 0x0000df00ff017b82 */ /* 0x000fe20000000800 */
[----:B------:R-:W0:Y:S07]  /*0010*/  S2R R7, SR_TID.X ;  /* 0x0000000000077919 */ /* 0x000e2e0000002100 */
[----:B------:R-:W0:Y:S01]  /*0020*/  S2UR UR4, SR_CTAID.X ;  /* 0x00000000000479c3 */ /* 0x000e220000002500 */
[----:B------:R-:W1:Y:S07]  /*0030*/  LDCU UR5, c[0x0][0x390] ;  /* 0x00007200ff0577ac */ /* 0x000e6e0008000800 */
[----:B------:R-:W0:Y:S02]  /*0040*/  LDC R0, c[0x0][0x360] ;  /* 0x0000d800ff007b82 */ /* 0x000e240000000800 */
[----:B0-----:R-:W-:-:S05]  /*0050*/  IMAD R7, R0, UR4, R7 ;  /* 0x0000000400077c24 */ /* 0x001fca000f8e0207 */
[----:B-1----:R-:W-:-:S13]  /*0060*/  ISETP.GE.AND P0, PT, R7, UR5, PT ;  /* 0x0000000507007c0c */ /* 0x002fda000bf06270 */
[----:B------:R-:W-:Y:S05]  /*0070*/  @P0 EXIT ;  /* 0x000000000000094d */ /* 0x000fea0003800000 */
[----:B------:R-:W0:Y:S01]  /*0080*/  LDC.64 R2, c[0x0][0x388] ;  /* 0x0000e200ff027b82 */ /* 0x000e220000000a00 */
[----:B------:R-:W1:Y:S07]  /*0090*/  LDCU.64 UR4, c[0x0][0x358] ;  /* 0x00006b00ff0477ac */ /* 0x000e6e0008000a00 */
[----:B------:R-:W2:Y:S01]  /*00a0*/  LDC.64 R4, c[0x0][0x380] ;  /* 0x0000e000ff047b82 */ /* 0x000ea20000000a00 */
[----:B0-----:R-:W-:-:S06]  /*00b0*/  IMAD.WIDE R2, R7, 0x4, R2 ;  /* 0x0000000407027825 */ /* 0x001fcc00078e0202 */
[----:B-1----:R-:W3:Y:S01]  /*00c0*/  LDG.E R2, desc[UR4][R2.64] ;  /* 0x0000000402027981 */ /* 0x002ee2000c1e1900 */
[----:B--2---:R-:W-:-:S04]  /*00d0*/  IMAD.WIDE R4, R7, 0x4, R4 ;  /* 0x0000000407047825 */ /* 0x004fc800078e0204 */
[----:B---3--:R-:W-:-:S05]  /*00e0*/  FADD R7, R2, R2 ;  /* 0x0000000202077221 */ /* 0x008fca0000000000 */
[----:B------:R-:W-:Y:S01]  /*00f0*/  STG.E desc[UR4][R4.64], R7 ;  /* 0x0000000704007986 */ /* 0x000fe2000c101904 */
[----:B------:R-:W-:Y:S05]  /*0100*/  EXIT ;  /* 0x000000000000794d */ /* 0x000fea0003800000 */
.L_x_0:
[----:B------:R-:W-:-:S00]  /*0110*/  BRA `(.L_x_0) ;  /* 0xfffffffc00fc7947 */ /* 0x000fc0000383ffff */
[----:B------:R-:W-:-:S00]  /*0120*/  NOP ;  /* 0x0000000000007918 */ /* 0x000fc00000000000 */
        /* <DEDUP_REMOVED lines=13> */
.L_x_1:


//--------------------- .nv.shared.reserved.0     --------------------------
	.section	.nv.shared.reserved.0,"aw",@nobits
	.weak		__nv_reservedSMEM_offset_0_alias
	.size		__nv_reservedSMEM_offset_0_alias, 0, 64
	.other		__nv_reservedSMEM_offset_0_alias,@"STO_CUDA_RESERVED_SHARED STV_DEFAULT"
__nv_reservedSMEM_offset_0_alias:
	.zero		0
	.zero		64


//--------------------- .nv.constant0._Z12simpleKernelPfS_i --------------------------
	.section	.nv.constant0._Z12simpleKernelPfS_i,"a",@progbits
	.sectionflags	@""
	.align	4
.nv.constant0._Z12simpleKernelPfS_i:
	.zero		916


//--------------------- SYMBOLS --------------------------

	.type		.nv.reservedSmem.offset0,@object
	.size		.nv.reservedSmem.offset0,0x4
